//
// Generated by NVIDIA NVVM Compiler
//
// Compiler Build ID: CL-36424714
// Cuda compilation tools, release 13.0, V13.0.88
// Based on NVVM 20.0.0
//

.version 9.0
.target sm_100
.address_size 64

.func  (.param .b32 func_retval0) _Z1fv
()
;
.extern .func  (.param .b32 func_retval0) vprintf
(
	.param .b64 vprintf_param_0,
	.param .b64 vprintf_param_1
)
;
.global .align 8 .u64 f_ptr = _Z1fv;
.global .align 1 .b8 $str[4] = {37, 100, 10};

.func  (.param .b32 func_retval0) _Z1fv()
{
	.reg .b32 	%r<2>;

	mov.b32 	%r1, 42;
	st.param.b32 	[func_retval0], %r1;
	ret;

}
	// .globl	_Z6kernelIPFivEEvT_
.visible .entry _Z6kernelIPFivEEvT_(
	.param .u64 .ptr .align 1 _Z6kernelIPFivEEvT__param_0
)
{
	.local .align 8 .b8 	__local_depot1[8];
	.reg .b64 	%SP;
	.reg .b64 	%SPL;
	.reg .b32 	%r<5>;
	.reg .b64 	%rd<6>;

	mov.u64 	%SPL, __local_depot1;
	cvta.local.u64 	%SP, %SPL;
	ld.param.u64 	%rd1, [_Z6kernelIPFivEEvT__param_0];
	add.u64 	%rd2, %SP, 0;
	add.u64 	%rd3, %SPL, 0;
	{ // callseq 0, 0
	.param .b32 retval0;
	prototype_0 : .callprototype (.param .b32 _) _ ();
	call (retval0), 
	%rd1, 
	(
	)
	, prototype_0;
	ld.param.b32 	%r1, [retval0];
	} // callseq 0
	st.local.u32 	[%rd3], %r1;
	mov.u64 	%rd4, $str;
	cvta.global.u64 	%rd5, %rd4;
	{ // callseq 1, 0
	.param .b64 param0;
	st.param.b64 	[param0], %rd5;
	.param .b64 param1;
	st.param.b64 	[param1], %rd2;
	.param .b32 retval0;
	call.uni (retval0), 
	vprintf, 
	(
	param0, 
	param1
	);
	ld.param.b32 	%r3, [retval0];
	} // callseq 1
	ret;

}


// ===== COMPILED SASS (sm_100) =====

	.target	sm_100

	.elftype	@"ET_EXEC"


//--------------------- .note.nv.tkinfo           --------------------------
	.section	.note.nv.tkinfo,"",@"SHT_NOTE"
	.sectionflags	@"SHF_NOTE_NV_TKINFO"
	.tkinfo
        /*0018*/ 	.word	0x00000002
        /*0030*/ 	.string	""
        /*0030*/ 	.string	"ptxas"
        /*0030*/ 	.string	"Cuda compilation tools, release 13.0, V13.0.88"
        /*0030*/ 	.string	"Build cuda_13.0.r13.0/compiler.36424714_0"
        /*0030*/ 	.string	"-arch sm_100 -m 64 "



//--------------------- .note.nv.cuinfo           --------------------------
	.section	.note.nv.cuinfo,"",@"SHT_NOTE"
	.sectionflags	@"SHF_NOTE_NV_CUINFO"
        /*0018*/ 	.short	0x0002
        /*001a*/ 	.short	0x0064
        /*001c*/ 	.short	0x0082
	.zero		2


//--------------------- .nv.info                  --------------------------
	.section	.nv.info,"",@"SHT_CUDA_INFO"
	.align	4


	//----- nvinfo : EIATTR_REGCOUNT
	.align		4
        /*0000*/ 	.byte	0x04, 0x2f
        /*0002*/ 	.short	(.L_3 - .L_2)
	.align		4
.L_2:
        /*0004*/ 	.word	index@(_Z6kernelIPFivEEvT_)
        /*0008*/ 	.word	0x00000018


	//----- nvinfo : EIATTR_FRAME_SIZE
	.align		4
.L_3:
        /*000c*/ 	.byte	0x04, 0x11
        /*000e*/ 	.short	(.L_5 - .L_4)
	.align		4
.L_4:
        /*0010*/ 	.word	index@($_Z6kernelIPFivEEvT_$_Z1fv)
        /*0014*/ 	.word	0x00000008


	//----- nvinfo : EIATTR_FRAME_SIZE
	.align		4
.L_5:
        /*0018*/ 	.byte	0x04, 0x11
        /*001a*/ 	.short	(.L_7 - .L_6)
	.align		4
.L_6:
        /*001c*/ 	.word	index@(_Z6kernelIPFivEEvT_)
        /*0020*/ 	.word	0x00000008


	//----- nvinfo : EIATTR_MIN_STACK_SIZE
	.align		4
.L_7:
        /*0024*/ 	.byte	0x04, 0x12
        /*0026*/ 	.short	(.L_9 - .L_8)
	.align		4
.L_8:
        /*0028*/ 	.word	index@(_Z6kernelIPFivEEvT_)
        /*002c*/ 	.word	0x00000008
.L_9:


//--------------------- .nv.compat                --------------------------
	.section	.nv.compat,"",@"SHT_CUDA_COMPAT_INFO"
	.align	4
        /*0000*/ 	.byte	0x02, 0x09, 0x00, 0x00, 0x02, 0x02, 0x01, 0x00, 0x02, 0x05, 0x05, 0x00, 0x03, 0x07, 0x01, 0x01
        /*0010*/ 	.byte	0x02, 0x03, 0x00, 0x00, 0x02, 0x06, 0x01, 0x00, 0x04, 0x0b, 0x08, 0x00, 0x09, 0x00, 0x00, 0x00
        /*0020*/ 	.byte	0x00, 0x00, 0x00, 0x00


//--------------------- .nv.info._Z6kernelIPFivEEvT_ --------------------------
	.section	.nv.info._Z6kernelIPFivEEvT_,"",@"SHT_CUDA_INFO"
	.sectionflags	@""
	.align	4


	//----- nvinfo : EIATTR_CUDA_API_VERSION
	.align		4
        /*0000*/ 	.byte	0x04, 0x37
        /*0002*/ 	.short	(.L_11 - .L_10)
.L_10:
        /*0004*/ 	.word	0x00000082


	//----- nvinfo : EIATTR_KPARAM_INFO
	.align		4
.L_11:
        /*0008*/ 	.byte	0x04, 0x17
        /*000a*/ 	.short	(.L_13 - .L_12)
.L_12:
        /*000c*/ 	.word	0x00000000
        /*0010*/ 	.short	0x0000
        /*0012*/ 	.short	0x0000
        /*0014*/ 	.byte	0x00, 0xf5, 0x21, 0x00


	//----- nvinfo : EIATTR_SPARSE_MMA_MASK
	.align		4
.L_13:
        /*0018*/ 	.byte	0x03, 0x50
        /*001a*/ 	.short	0x0000


	//----- nvinfo : EIATTR_MAXREG_COUNT
	.align		4
        /*001c*/ 	.byte	0x03, 0x1b
        /*001e*/ 	.short	0x00ff


	//----- nvinfo : EIATTR_EXTERNS
	.align		4
        /*0020*/ 	.byte	0x04, 0x0f
        /*0022*/ 	.short	(.L_15 - .L_14)


	//   ....[0]....
	.align		4
.L_14:
        /*0024*/ 	.word	index@(vprintf)


	//----- nvinfo : EIATTR_MERCURY_ISA_VERSION
	.align		4
.L_15:
        /*0028*/ 	.byte	0x03, 0x5f
        /*002a*/ 	.short	0x0101


	//----- nvinfo : EIATTR_VRC_CTA_INIT_COUNT
	.align		4
        /*002c*/ 	.byte	0x02, 0x4a
	.zero		1
	.zero		1


	//----- nvinfo : EIATTR_SYSCALL_OFFSETS
	.align		4
        /*0030*/ 	.byte	0x04, 0x46
        /*0032*/ 	.short	(.L_17 - .L_16)


	//   ....[0]....
.L_16:
        /*0034*/ 	.word	0x00000130


	//----- nvinfo : EIATTR_EXIT_INSTR_OFFSETS
	.align		4
.L_17:
        /*0038*/ 	.byte	0x04, 0x1c
        /*003a*/ 	.short	(.L_19 - .L_18)


	//   ....[0]....
.L_18:
        /*003c*/ 	.word	0x00000140


	//----- nvinfo : EIATTR_CRS_STACK_SIZE
	.align		4
.L_19:
        /*0040*/ 	.byte	0x04, 0x1e
        /*0042*/ 	.short	(.L_21 - .L_20)
.L_20:
        /*0044*/ 	.word	0x00000000


	//----- nvinfo : EIATTR_CBANK_PARAM_SIZE
	.align		4
.L_21:
        /*0048*/ 	.byte	0x03, 0x19
        /*004a*/ 	.short	0x0008


	//----- nvinfo : EIATTR_PARAM_CBANK
	.align		4
        /*004c*/ 	.byte	0x04, 0x0a
        /*004e*/ 	.short	(.L_23 - .L_22)
	.align		4
.L_22:
        /*0050*/ 	.word	index@(.nv.constant0._Z6kernelIPFivEEvT_)
        /*0054*/ 	.short	0x0380
        /*0056*/ 	.short	0x0008


	//----- nvinfo : EIATTR_SW_WAR
	.align		4
.L_23:
        /*0058*/ 	.byte	0x04, 0x36
        /*005a*/ 	.short	(.L_25 - .L_24)
.L_24:
        /*005c*/ 	.word	0x00000008
.L_25:


//--------------------- .nv.callgraph             --------------------------
	.section	.nv.callgraph,"",@"SHT_CUDA_CALLGRAPH"
	.align	4
	.sectionentsize	8
	.align		4
        /*0000*/ 	.word	0x00000000
	.align		4
        /*0004*/ 	.word	0xffffffff
	.align		4
        /*0008*/ 	.word	index@(_Z6kernelIPFivEEvT_)
	.align		4
        /*000c*/ 	.word	index@(vprintf)
	.align		4
        /*0010*/ 	.word	0x00000000
	.align		4
        /*0014*/ 	.word	0xfffffffe
	.align		4
        /*0018*/ 	.word	0x00000000
	.align		4
        /*001c*/ 	.word	0xfffffffd
	.align		4
        /*0020*/ 	.word	0x00000000
	.align		4
        /*0024*/ 	.word	0xfffffffc


//--------------------- .nv.constant4             --------------------------
	.section	.nv.constant4,"a",@progbits
	.align	8
	.align		8
.nv.constant4:
        /*0000*/ 	.dword	vprintf
	.align		8
        /*0008*/ 	.dword	f_ptr
	.align		8
        /*0010*/ 	.dword	$str


//--------------------- .text._Z6kernelIPFivEEvT_ --------------------------
	.section	.text._Z6kernelIPFivEEvT_,"ax",@progbits
	.align	128
        .global         _Z6kernelIPFivEEvT_
        .type           _Z6kernelIPFivEEvT_,@function
        .size           _Z6kernelIPFivEEvT_,(.L_x_2 - _Z6kernelIPFivEEvT_)
        .other          _Z6kernelIPFivEEvT_,@"STO_CUDA_ENTRY STV_DEFAULT"
_Z6kernelIPFivEEvT_:
.text._Z6kernelIPFivEEvT_:
[----:B------:R-:W0:Y:S01]  /*0000*/  LDC R1, c[0x0][0x37c] ;  /* 0x0000df00ff017b82 */ /* 0x000e220000000800 */
[----:B------:R-:W1:Y:S07]  /*0010*/  LDCU UR4, c[0x0][0x2f8] ;  /* 0x00005f00ff0477ac */ /* 0x000e6e0008000800 */
[----:B------:R-:W2:Y:S01]  /*0020*/  LDC.64 R4, c[0x0][0x380] ;  /* 0x0000e000ff047b82 */ /* 0x000ea20000000a00 */
[----:B0-----:R-:W-:Y:S02]  /*0030*/  VIADD R1, R1, 0xfffffff8 ;  /* 0xfffffff801017836 */ /* 0x001fe40000000000 */
[----:B------:R-:W-:Y:S01]  /*0040*/  HFMA2 R21, -RZ, RZ, 0, 0 ;  /* 0x00000000ff157431 */ /* 0x000fe200000001ff */
[----:B------:R-:W0:Y:S01]  /*0050*/  LDCU UR5, c[0x0][0x2fc] ;  /* 0x00005f80ff0577ac */ /* 0x000e220008000800 */
[----:B------:R-:W-:-:S02]  /*0060*/  MOV R20, 0xa0 ;  /* 0x000000a000147802 */ /* 0x000fc40000000f00 */
[----:B-1----:R-:W-:-:S05]  /*0070*/  IADD3 R16, P0, PT, R1, UR4, RZ ;  /* 0x0000000401107c10 */ /* 0x002fca000ff1e0ff */
[----:B0-2---:R-:W-:-:S08]  /*0080*/  IMAD.X R2, RZ, RZ, UR5, P0 ;  /* 0x00000005ff027e24 */ /* 0x005fd000080e06ff */
[----:B------:R-:W-:Y:S05]  /*0090*/  CALL.REL.NOINC R4 `(_Z6kernelIPFivEEvT_) ;  /* 0xfffffffc04d87344 */ /* 0x000fea0003c3ffff */
[----:B------:R-:W-:Y:S01]  /*00a0*/  MOV R0, 0x0 ;  /* 0x0000000000007802 */ /* 0x000fe20000000f00 */
[----:B------:R-:W0:Y:S01]  /*00b0*/  LDCU.64 UR4, c[0x4][0x10] ;  /* 0x01000200ff0477ac */ /* 0x000e220008000a00 */
[----:B------:R0:W-:Y:S01]  /*00c0*/  STL [R1], R4 ;  /* 0x0000000401007387 */ /* 0x0001e20000100800 */
[----:B------:R-:W-:Y:S01]  /*00d0*/  MOV R6, R16 ;  /* 0x0000001000067202 */ /* 0x000fe20000000f00 */
[----:B------:R1:W2:Y:S01]  /*00e0*/  LDC.64 R8, c[0x4][R0] ;  /* 0x0100000000087b82 */ /* 0x0002a20000000a00 */
[----:B------:R-:W-:Y:S02]  /*00f0*/  IMAD.MOV.U32 R7, RZ, RZ, R2 ;  /* 0x000000ffff077224 */ /* 0x000fe400078e0002 */
[----:B0-----:R-:W-:Y:S02]  /*0100*/  IMAD.U32 R4, RZ, RZ, UR4 ;  /* 0x00000004ff047e24 */ /* 0x001fe4000f8e00ff */
[----:B-1----:R-:W-:-:S07]  /*0110*/  IMAD.U32 R5, RZ, RZ, UR5 ;  /* 0x00000005ff057e24 */ /* 0x002fce000f8e00ff */
[----:B------:R-:W-:-:S07]  /*0120*/  LEPC R20, `(.L_x_0) ;  /* 0x000000001014794e */ /* 0x000fce0000000000 */
[----:B--2---:R-:W-:Y:S05]  /*0130*/  CALL.ABS.NOINC R8 ;  /* 0x0000000008007343 */ /* 0x004fea0003c00000 */
.L_x_0:
[----:B------:R-:W-:Y:S05]  /*0140*/  EXIT ;  /* 0x000000000000794d */ /* 0x000fea0003800000 */
        .type           $_Z6kernelIPFivEEvT_$_Z1fv,@function
        .size           $_Z6kernelIPFivEEvT_$_Z1fv,(.L_x_2 - $_Z6kernelIPFivEEvT_$_Z1fv)
$_Z6kernelIPFivEEvT_$_Z1fv:
[----:B------:R-:W-:Y:S01]  /*0150*/  HFMA2 R4, -RZ, RZ, 0, 2.50339508056640625e-06 ;  /* 0x0000002aff047431 */ /* 0x000fe200000001ff */
[----:B------:R-:W-:Y:S06]  /*0160*/  RET.REL.NODEC R20 `(_Z6kernelIPFivEEvT_) ;  /* 0xfffffffc14a47950 */ /* 0x000fec0003c3ffff */
.L_x_1:
[----:B------:R-:W-:-:S00]  /*0170*/  BRA `(.L_x_1) ;  /* 0xfffffffc00fc7947 */ /* 0x000fc0000383ffff */
[----:B------:R-:W-:-:S00]  /*0180*/  NOP ;  /* 0x0000000000007918 */ /* 0x000fc00000000000 */
[----:B------:R-:W-:-:S00]  /*0190*/  NOP ;  /* 0x0000000000007918 */ /* 0x000fc00000000000 */
[----:B------:R-:W-:-:S00]  /*01a0*/  NOP ;  /* 0x0000000000007918 */ /* 0x000fc00000000000 */
[----:B------:R-:W-:-:S00]  /*01b0*/  NOP ;  /* 0x0000000000007918 */ /* 0x000fc00000000000 */
[----:B------:R-:W-:-:S00]  /*01c0*/  NOP ;  /* 0x0000000000007918 */ /* 0x000fc00000000000 */
[----:B------:R-:W-:-:S00]  /*01d0*/  NOP ;  /* 0x0000000000007918 */ /* 0x000fc00000000000 */
[----:B------:R-:W-:-:S00]  /*01e0*/  NOP ;  /* 0x0000000000007918 */ /* 0x000fc00000000000 */
[----:B------:R-:W-:-:S00]  /*01f0*/  NOP ;  /* 0x0000000000007918 */ /* 0x000fc00000000000 */
.L_x_2:


//--------------------- .nv.global.init           --------------------------
	.section	.nv.global.init,"aw",@progbits
	.align	8
.nv.global.init:
	.type		f_ptr,@object
	.size		f_ptr,($str - f_ptr)
f_ptr:
        /*0000*/ 	.byte	0x50, 0x01, 0x00, 0x00, 0x00, 0x00, 0x00, 0x00
	.type		$str,@object
	.size		$str,(.L_1 - $str)
$str:
        /*0008*/ 	.byte	0x25, 0x64, 0x0a, 0x00
.L_1:


//--------------------- .nv.shared.reserved.0     --------------------------
	.section	.nv.shared.reserved.0,"aw",@nobits
	.weak		__nv_reservedSMEM_offset_0_alias
	.size		__nv_reservedSMEM_offset_0_alias, 0, 64
	.other		__nv_reservedSMEM_offset_0_alias,@"STO_CUDA_RESERVED_SHARED STV_DEFAULT"
__nv_reservedSMEM_offset_0_alias:
	.zero		0
	.zero		64


//--------------------- .nv.constant0._Z6kernelIPFivEEvT_ --------------------------
	.section	.nv.constant0._Z6kernelIPFivEEvT_,"a",@progbits
	.sectionflags	@""
	.align	4
.nv.constant0._Z6kernelIPFivEEvT_:
	.zero		904


//--------------------- SYMBOLS --------------------------

	.type		.nv.reservedSmem.offset0,@object
	.size		.nv.reservedSmem.offset0,0x4
	.type		vprintf,@function
